//
// Generated by NVIDIA NVVM Compiler
//
// Compiler Build ID: CL-36424714
// Cuda compilation tools, release 13.0, V13.0.88
// Based on NVVM 20.0.0
//

.version 9.0
.target sm_100
.address_size 64

	// .globl	_Z3addPfS_

.visible .entry _Z3addPfS_(
	.param .u64 .ptr .align 1 _Z3addPfS__param_0,
	.param .u64 .ptr .align 1 _Z3addPfS__param_1
)
{
	.reg .b32 	%r<7>;
	.reg .b32 	%f<3>;
	.reg .b64 	%rd<8>;

	ld.param.u64 	%rd1, [_Z3addPfS__param_0];
	ld.param.u64 	%rd2, [_Z3addPfS__param_1];
	cvta.to.global.u64 	%rd3, %rd2;
	cvta.to.global.u64 	%rd4, %rd1;
	mov.u32 	%r1, %tid.x;
	mov.u32 	%r2, %ctaid.x;
	mov.u32 	%r3, %ntid.x;
	mad.lo.s32 	%r4, %r2, %r3, %r1;
	mul.wide.s32 	%rd5, %r4, 4;
	add.s64 	%rd6, %rd4, %rd5;
	mov.b32 	%r5, 1106771968;
	st.global.u32 	[%rd6], %r5;
	add.s64 	%rd7, %rd3, %rd5;
	mov.b32 	%r6, 1054615798;
	st.global.u32 	[%rd7], %r6;
	ld.global.f32 	%f1, [%rd6];
	add.f32 	%f2, %f1, 0f3EDC28F6;
	st.global.f32 	[%rd6], %f2;
	ret;

}


// ===== COMPILED SASS (sm_100) =====

	.target	sm_100

	.elftype	@"ET_EXEC"


//--------------------- .note.nv.tkinfo           --------------------------
	.section	.note.nv.tkinfo,"",@"SHT_NOTE"
	.sectionflags	@"SHF_NOTE_NV_TKINFO"
	.tkinfo
        /*0018*/ 	.word	0x00000002
        /*0030*/ 	.string	""
        /*0030*/ 	.string	"ptxas"
        /*0030*/ 	.string	"Cuda compilation tools, release 13.0, V13.0.88"
        /*0030*/ 	.string	"Build cuda_13.0.r13.0/compiler.36424714_0"
        /*0030*/ 	.string	"-arch sm_100 -m 64 "



//--------------------- .note.nv.cuinfo           --------------------------
	.section	.note.nv.cuinfo,"",@"SHT_NOTE"
	.sectionflags	@"SHF_NOTE_NV_CUINFO"
        /*0018*/ 	.short	0x0002
        /*001a*/ 	.short	0x0064
        /*001c*/ 	.short	0x0082
	.zero		2


//--------------------- .nv.info                  --------------------------
	.section	.nv.info,"",@"SHT_CUDA_INFO"
	.align	4


	//----- nvinfo : EIATTR_REGCOUNT
	.align		4
        /*0000*/ 	.byte	0x04, 0x2f
        /*0002*/ 	.short	(.L_1 - .L_0)
	.align		4
.L_0:
        /*0004*/ 	.word	index@(_Z3addPfS_)
        /*0008*/ 	.word	0x0000000e


	//----- nvinfo : EIATTR_FRAME_SIZE
	.align		4
.L_1:
        /*000c*/ 	.byte	0x04, 0x11
        /*000e*/ 	.short	(.L_3 - .L_2)
	.align		4
.L_2:
        /*0010*/ 	.word	index@(_Z3addPfS_)
        /*0014*/ 	.word	0x00000000


	//----- nvinfo : EIATTR_MIN_STACK_SIZE
	.align		4
.L_3:
        /*0018*/ 	.byte	0x04, 0x12
        /*001a*/ 	.short	(.L_5 - .L_4)
	.align		4
.L_4:
        /*001c*/ 	.word	index@(_Z3addPfS_)
        /*0020*/ 	.word	0x00000000
.L_5:


//--------------------- .nv.compat                --------------------------
	.section	.nv.compat,"",@"SHT_CUDA_COMPAT_INFO"
	.align	4
        /*0000*/ 	.byte	0x02, 0x09, 0x00, 0x00, 0x02, 0x02, 0x01, 0x00, 0x02, 0x05, 0x05, 0x00, 0x03, 0x07, 0x01, 0x01
        /*0010*/ 	.byte	0x02, 0x03, 0x00, 0x00, 0x02, 0x06, 0x01, 0x00, 0x04, 0x0b, 0x08, 0x00, 0x09, 0x00, 0x00, 0x00
        /*0020*/ 	.byte	0x00, 0x00, 0x00, 0x00


//--------------------- .nv.info._Z3addPfS_       --------------------------
	.section	.nv.info._Z3addPfS_,"",@"SHT_CUDA_INFO"
	.sectionflags	@""
	.align	4


	//----- nvinfo : EIATTR_CUDA_API_VERSION
	.align		4
        /*0000*/ 	.byte	0x04, 0x37
        /*0002*/ 	.short	(.L_7 - .L_6)
.L_6:
        /*0004*/ 	.word	0x00000082


	//----- nvinfo : EIATTR_KPARAM_INFO
	.align		4
.L_7:
        /*0008*/ 	.byte	0x04, 0x17
        /*000a*/ 	.short	(.L_9 - .L_8)
.L_8:
        /*000c*/ 	.word	0x00000000
        /*0010*/ 	.short	0x0001
        /*0012*/ 	.short	0x0008
        /*0014*/ 	.byte	0x00, 0xf5, 0x21, 0x00


	//----- nvinfo : EIATTR_KPARAM_INFO
	.align		4
.L_9:
        /*0018*/ 	.byte	0x04, 0x17
        /*001a*/ 	.short	(.L_11 - .L_10)
.L_10:
        /*001c*/ 	.word	0x00000000
        /*0020*/ 	.short	0x0000
        /*0022*/ 	.short	0x0000
        /*0024*/ 	.byte	0x00, 0xf5, 0x21, 0x00


	//----- nvinfo : EIATTR_SPARSE_MMA_MASK
	.align		4
.L_11:
        /*0028*/ 	.byte	0x03, 0x50
        /*002a*/ 	.short	0x0000


	//----- nvinfo : EIATTR_MAXREG_COUNT
	.align		4
        /*002c*/ 	.byte	0x03, 0x1b
        /*002e*/ 	.short	0x00ff


	//----- nvinfo : EIATTR_MERCURY_ISA_VERSION
	.align		4
        /*0030*/ 	.byte	0x03, 0x5f
        /*0032*/ 	.short	0x0101


	//----- nvinfo : EIATTR_VRC_CTA_INIT_COUNT
	.align		4
        /*0034*/ 	.byte	0x02, 0x4a
	.zero		1
	.zero		1


	//----- nvinfo : EIATTR_EXIT_INSTR_OFFSETS
	.align		4
        /*0038*/ 	.byte	0x04, 0x1c
        /*003a*/ 	.short	(.L_13 - .L_12)


	//   ....[0]....
.L_12:
        /*003c*/ 	.word	0x00000110


	//----- nvinfo : EIATTR_CBANK_PARAM_SIZE
	.align		4
.L_13:
        /*0040*/ 	.byte	0x03, 0x19
        /*0042*/ 	.short	0x0010


	//----- nvinfo : EIATTR_PARAM_CBANK
	.align		4
        /*0044*/ 	.byte	0x04, 0x0a
        /*0046*/ 	.short	(.L_15 - .L_14)
	.align		4
.L_14:
        /*0048*/ 	.word	index@(.nv.constant0._Z3addPfS_)
        /*004c*/ 	.short	0x0380
        /*004e*/ 	.short	0x0010


	//----- nvinfo : EIATTR_SW_WAR
	.align		4
.L_15:
        /*0050*/ 	.byte	0x04, 0x36
        /*0052*/ 	.short	(.L_17 - .L_16)
.L_16:
        /*0054*/ 	.word	0x00000008
.L_17:


//--------------------- .nv.callgraph             --------------------------
	.section	.nv.callgraph,"",@"SHT_CUDA_CALLGRAPH"
	.align	4
	.sectionentsize	8
	.align		4
        /*0000*/ 	.word	0x00000000
	.align		4
        /*0004*/ 	.word	0xffffffff
	.align		4
        /*0008*/ 	.word	0x00000000
	.align		4
        /*000c*/ 	.word	0xfffffffe
	.align		4
        /*0010*/ 	.word	0x00000000
	.align		4
        /*0014*/ 	.word	0xfffffffd
	.align		4
        /*0018*/ 	.word	0x00000000
	.align		4
        /*001c*/ 	.word	0xfffffffc


//--------------------- .text._Z3addPfS_          --------------------------
	.section	.text._Z3addPfS_,"ax",@progbits
	.align	128
        .global         _Z3addPfS_
        .type           _Z3addPfS_,@function
        .size           _Z3addPfS_,(.L_x_1 - _Z3addPfS_)
        .other          _Z3addPfS_,@"STO_CUDA_ENTRY STV_DEFAULT"
_Z3addPfS_:
.text._Z3addPfS_:
[----:B------:R-:W-:Y:S01]  /*0000*/  LDC R1, c[0x0][0x37c] ;  /* 0x0000df00ff017b82 */ /* 0x000fe20000000800 */
[----:B------:R-:W0:Y:S07]  /*0010*/  S2R R7, SR_TID.X ;  /* 0x0000000000077919 */ /* 0x000e2e0000002100 */
[----:B------:R-:W0:Y:S01]  /*0020*/  S2UR UR6, SR_CTAID.X ;  /* 0x00000000000679c3 */ /* 0x000e220000002500 */
[----:B------:R-:W1:Y:S01]  /*0030*/  LDCU.64 UR4, c[0x0][0x358] ;  /* 0x00006b00ff0477ac */ /* 0x000e620008000a00 */
[----:B------:R-:W-:Y:S01]  /*0040*/  HFMA2 R9, -RZ, RZ, 2.984375, 0 ;  /* 0x41f80000ff097431 */ /* 0x000fe200000001ff */
[----:B------:R-:W-:-:S05]  /*0050*/  MOV R11, 0x3edc28f6 ;  /* 0x3edc28f6000b7802 */ /* 0x000fca0000000f00 */
[----:B------:R-:W0:Y:S08]  /*0060*/  LDC R0, c[0x0][0x360] ;  /* 0x0000d800ff007b82 */ /* 0x000e300000000800 */
[----:B------:R-:W2:Y:S08]  /*0070*/  LDC.64 R2, c[0x0][0x380] ;  /* 0x0000e000ff027b82 */ /* 0x000eb00000000a00 */
[----:B------:R-:W3:Y:S01]  /*0080*/  LDC.64 R4, c[0x0][0x388] ;  /* 0x0000e200ff047b82 */ /* 0x000ee20000000a00 */
[----:B0-----:R-:W-:-:S04]  /*0090*/  IMAD R7, R0, UR6, R7 ;  /* 0x0000000600077c24 */ /* 0x001fc8000f8e0207 */
[----:B--2---:R-:W-:-:S05]  /*00a0*/  IMAD.WIDE R2, R7, 0x4, R2 ;  /* 0x0000000407027825 */ /* 0x004fca00078e0202 */
[----:B-1----:R-:W-:Y:S01]  /*00b0*/  STG.E desc[UR4][R2.64], R9 ;  /* 0x0000000902007986 */ /* 0x002fe2000c101904 */
[----:B---3--:R-:W-:-:S05]  /*00c0*/  IMAD.WIDE R4, R7, 0x4, R4 ;  /* 0x0000000407047825 */ /* 0x008fca00078e0204 */
[----:B------:R-:W-:Y:S04]  /*00d0*/  STG.E desc[UR4][R4.64], R11 ;  /* 0x0000000b04007986 */ /* 0x000fe8000c101904 */
[----:B------:R-:W2:Y:S02]  /*00e0*/  LDG.E R0, desc[UR4][R2.64] ;  /* 0x0000000402007981 */ /* 0x000ea4000c1e1900 */
[----:B--2---:R-:W-:-:S05]  /*00f0*/  FADD R7, R0, 0.43000000715255737305 ;  /* 0x3edc28f600077421 */ /* 0x004fca0000000000 */
[----:B------:R-:W-:Y:S01]  /*0100*/  STG.E desc[UR4][R2.64], R7 ;  /* 0x0000000702007986 */ /* 0x000fe2000c101904 */
[----:B------:R-:W-:Y:S05]  /*0110*/  EXIT ;  /* 0x000000000000794d */ /* 0x000fea0003800000 */
.L_x_0:
[----:B------:R-:W-:-:S00]  /*0120*/  BRA `(.L_x_0) ;  /* 0xfffffffc00fc7947 */ /* 0x000fc0000383ffff */
[----:B------:R-:W-:-:S00]  /*0130*/  NOP ;  /* 0x0000000000007918 */ /* 0x000fc00000000000 */
        /* <DEDUP_REMOVED lines=12> */
.L_x_1:


//--------------------- .nv.shared.reserved.0     --------------------------
	.section	.nv.shared.reserved.0,"aw",@nobits
	.weak		__nv_reservedSMEM_offset_0_alias
	.size		__nv_reservedSMEM_offset_0_alias, 0, 64
	.other		__nv_reservedSMEM_offset_0_alias,@"STO_CUDA_RESERVED_SHARED STV_DEFAULT"
__nv_reservedSMEM_offset_0_alias:
	.zero		0
	.zero		64


//--------------------- .nv.constant0._Z3addPfS_  --------------------------
	.section	.nv.constant0._Z3addPfS_,"a",@progbits
	.sectionflags	@""
	.align	4
.nv.constant0._Z3addPfS_:
	.zero		912


//--------------------- SYMBOLS --------------------------

	.type		.nv.reservedSmem.offset0,@object
	.size		.nv.reservedSmem.offset0,0x4
